	.headerflags	@"EF_CUDA_TEXMODE_UNIFIED EF_CUDA_64BIT_ADDRESS EF_CUDA_ACCELERATORS EF_CUDA_SM90 EF_CUDA_VIRTUAL_SM(EF_CUDA_SM90)"
	.elftype	@"ET_EXEC"


//--------------------- .nv.info                  --------------------------
	.section	.nv.info,"",@"SHT_CUDA_INFO"
	.align	4


	//----- nvinfo : EIATTR_REGCOUNT
	.align		4
        /*0000*/ 	.byte	0x04, 0x2f
        /*0002*/ 	.short	(.L_1 - .L_0)
	.align		4
.L_0:
        /*0004*/ 	.word	index@(triton_poi_fused__unsafe_index_add_convolution_61)
        /*0008*/ 	.word	0x00000014


	//----- nvinfo : EIATTR_MIN_STACK_SIZE
	.align		4
.L_1:
        /*000c*/ 	.byte	0x04, 0x12
        /*000e*/ 	.short	(.L_3 - .L_2)
	.align		4
.L_2:
        /*0010*/ 	.word	index@(triton_poi_fused__unsafe_index_add_convolution_61)
        /*0014*/ 	.word	0x00000000


	//----- nvinfo : EIATTR_FRAME_SIZE
	.align		4
.L_3:
        /*0018*/ 	.byte	0x04, 0x11
        /*001a*/ 	.short	(.L_5 - .L_4)
	.align		4
.L_4:
        /*001c*/ 	.word	index@(triton_poi_fused__unsafe_index_add_convolution_61)
        /*0020*/ 	.word	0x00000000


	//----- nvinfo : EIATTR_MIN_STACK_SIZE
	.align		4
.L_5:
        /*0024*/ 	.byte	0x04, 0x12
        /*0026*/ 	.short	(.L_7 - .L_6)
	.align		4
.L_6:
        /*0028*/ 	.word	index@(triton_poi_fused__unsafe_index_add_convolution_61)
        /*002c*/ 	.word	0x00000000
.L_7:


//--------------------- .nv.info.triton_poi_fused__unsafe_index_add_convolution_61 --------------------------
	.section	.nv.info.triton_poi_fused__unsafe_index_add_convolution_61,"",@"SHT_CUDA_INFO"
	.sectionflags	@""
	.align	4


	//----- nvinfo : EIATTR_CUDA_API_VERSION
	.align		4
        /*0000*/ 	.byte	0x04, 0x37
        /*0002*/ 	.short	(.L_9 - .L_8)
.L_8:
        /*0004*/ 	.word	0x0000007c


	//----- nvinfo : EIATTR_KPARAM_INFO
	.align		4
.L_9:
        /*0008*/ 	.byte	0x04, 0x17
        /*000a*/ 	.short	(.L_11 - .L_10)
.L_10:
        /*000c*/ 	.word	0x00000000
        /*0010*/ 	.short	0x0005
        /*0012*/ 	.short	0x0028
        /*0014*/ 	.byte	0x00, 0xf0, 0x11, 0x00


	//----- nvinfo : EIATTR_KPARAM_INFO
	.align		4
.L_11:
        /*0018*/ 	.byte	0x04, 0x17
        /*001a*/ 	.short	(.L_13 - .L_12)
.L_12:
        /*001c*/ 	.word	0x00000000
        /*0020*/ 	.short	0x0004
        /*0022*/ 	.short	0x0020
        /*0024*/ 	.byte	0x00, 0xf4, 0x21, 0x00


	//----- nvinfo : EIATTR_KPARAM_INFO
	.align		4
.L_13:
        /*0028*/ 	.byte	0x04, 0x17
        /*002a*/ 	.short	(.L_15 - .L_14)
.L_14:
        /*002c*/ 	.word	0x00000000
        /*0030*/ 	.short	0x0003
        /*0032*/ 	.short	0x0018
        /*0034*/ 	.byte	0x00, 0xf4, 0x21, 0x00


	//----- nvinfo : EIATTR_KPARAM_INFO
	.align		4
.L_15:
        /*0038*/ 	.byte	0x04, 0x17
        /*003a*/ 	.short	(.L_17 - .L_16)
.L_16:
        /*003c*/ 	.word	0x00000000
        /*0040*/ 	.short	0x0002
        /*0042*/ 	.short	0x0010
        /*0044*/ 	.byte	0x00, 0xf4, 0x21, 0x00


	//----- nvinfo : EIATTR_KPARAM_INFO
	.align		4
.L_17:
        /*0048*/ 	.byte	0x04, 0x17
        /*004a*/ 	.short	(.L_19 - .L_18)
.L_18:
        /*004c*/ 	.word	0x00000000
        /*0050*/ 	.short	0x0001
        /*0052*/ 	.short	0x0008
        /*0054*/ 	.byte	0x00, 0xf4, 0x21, 0x00


	//----- nvinfo : EIATTR_KPARAM_INFO
	.align		4
.L_19:
        /*0058*/ 	.byte	0x04, 0x17
        /*005a*/ 	.short	(.L_21 - .L_20)
.L_20:
        /*005c*/ 	.word	0x00000000
        /*0060*/ 	.short	0x0000
        /*0062*/ 	.short	0x0000
        /*0064*/ 	.byte	0x00, 0xf4, 0x21, 0x00


	//----- nvinfo : EIATTR_SPARSE_MMA_MASK
	.align		4
.L_21:
        /*0068*/ 	.byte	0x03, 0x50
        /*006a*/ 	.short	0x0000


	//----- nvinfo : EIATTR_MAXREG_COUNT
	.align		4
        /*006c*/ 	.byte	0x03, 0x1b
        /*006e*/ 	.short	0x00ff


	//----- nvinfo : EIATTR_EXIT_INSTR_OFFSETS
	.align		4
        /*0070*/ 	.byte	0x04, 0x1c
        /*0072*/ 	.short	(.L_23 - .L_22)


	//   ....[0]....
.L_22:
        /*0074*/ 	.word	0x00000470


	//----- nvinfo : EIATTR_REQNTID
	.align		4
.L_23:
        /*0078*/ 	.byte	0x04, 0x10
        /*007a*/ 	.short	(.L_25 - .L_24)
.L_24:
        /*007c*/ 	.word	0x00000100
        /*0080*/ 	.word	0x00000001
        /*0084*/ 	.word	0x00000001


	//----- nvinfo : EIATTR_CBANK_PARAM_SIZE
	.align		4
.L_25:
        /*0088*/ 	.byte	0x03, 0x19
        /*008a*/ 	.short	0x002c


	//----- nvinfo : EIATTR_PARAM_CBANK
	.align		4
        /*008c*/ 	.byte	0x04, 0x0a
        /*008e*/ 	.short	(.L_27 - .L_26)
	.align		4
.L_26:
        /*0090*/ 	.word	index@(.nv.constant0.triton_poi_fused__unsafe_index_add_convolution_61)
        /*0094*/ 	.short	0x0210
        /*0096*/ 	.short	0x002c


	//----- nvinfo : EIATTR_SW_WAR
	.align		4
.L_27:
        /*0098*/ 	.byte	0x04, 0x36
        /*009a*/ 	.short	(.L_29 - .L_28)
.L_28:
        /*009c*/ 	.word	0x00000008
.L_29:


//--------------------- .nv.callgraph             --------------------------
	.section	.nv.callgraph,"",@"SHT_CUDA_CALLGRAPH"
	.align	4
	.sectionentsize	8
	.align		4
        /*0000*/ 	.word	0x00000000
	.align		4
        /*0004*/ 	.word	0xffffffff
	.align		4
        /*0008*/ 	.word	0x00000000
	.align		4
        /*000c*/ 	.word	0xfffffffe
	.align		4
        /*0010*/ 	.word	0x00000000
	.align		4
        /*0014*/ 	.word	0xfffffffd
	.align		4
        /*0018*/ 	.word	0x00000000
	.align		4
        /*001c*/ 	.word	0xfffffffc


//--------------------- .text.triton_poi_fused__unsafe_index_add_convolution_61 --------------------------
	.section	.text.triton_poi_fused__unsafe_index_add_convolution_61,"ax",@progbits
	.align	128
        .global         triton_poi_fused__unsafe_index_add_convolution_61
        .type           triton_poi_fused__unsafe_index_add_convolution_61,@function
        .size           triton_poi_fused__unsafe_index_add_convolution_61,(.L_x_1 - triton_poi_fused__unsafe_index_add_convolution_61)
        .other          triton_poi_fused__unsafe_index_add_convolution_61,@"STO_CUDA_ENTRY STV_DEFAULT"
triton_poi_fused__unsafe_index_add_convolution_61:
.text.triton_poi_fused__unsafe_index_add_convolution_61:
[----:B------:R-:W-:Y:S01]  /*0000*/  LDC R1, c[0x0][0x28] ;  /* 0x00000a00ff017b82 */ /* 0x000fe20000000800 */
[----:B------:R-:W1:Y:S07]  /*0010*/  S2R R0, SR_TID.X ;  /* 0x0000000000007919 */ /* 0x000e6e0000002100 */
[----:B------:R-:W2:Y:S01]  /*0020*/  LDC.64 R4, c[0x0][0x210] ;  /* 0x00008400ff047b82 */ /* 0x000ea20000000a00 */
[----:B------:R-:W-:Y:S01]  /*0030*/  ULDC.64 UR4, c[0x0][0x208] ;  /* 0x0000820000047ab9 */ /* 0x000fe20000000a00 */
[----:B------:R-:W-:Y:S01]  /*0040*/  ULDC.64 UR8, c[0x0][0x220] ;  /* 0x0000880000087ab9 */ /* 0x000fe20000000a00 */
[----:B------:R-:W3:Y:S01]  /*0050*/  S2R R11, SR_CTAID.X ;  /* 0x00000000000b7919 */ /* 0x000ee20000002500 */
[----:B------:R-:W-:Y:S01]  /*0060*/  ULDC.64 UR6, c[0x0][0x218] ;  /* 0x0000860000067ab9 */ /* 0x000fe20000000a00 */
[----:B-1----:R-:W-:-:S05]  /*0070*/  IMAD.SHL.U32 R0, R0, 0x2, RZ ;  /* 0x0000000200007824 */ /* 0x002fca00078e00ff */
[----:B------:R-:W-:-:S05]  /*0080*/  LOP3.LUT R0, R0, 0x1fe, RZ, 0xc0, !PT ;  /* 0x000001fe00007812 */ /* 0x000fca00078ec0ff */
[----:B---3--:R-:W-:-:S05]  /*0090*/  IMAD R0, R11, 0x200, R0 ;  /* 0x000002000b007824 */ /* 0x008fca00078e0200 */
[----:B------:R-:W-:-:S04]  /*00a0*/  SHF.R.S32.HI R3, RZ, 0x1f, R0 ;  /* 0x0000001fff037819 */ /* 0x000fc80000011400 */
[----:B------:R-:W-:-:S04]  /*00b0*/  LEA.HI R3, R3, R0, RZ, 0x6 ;  /* 0x0000000003037211 */ /* 0x000fc800078f30ff */
[----:B------:R-:W-:Y:S02]  /*00c0*/  SHF.R.S32.HI R2, RZ, 0x6, R3 ;  /* 0x00000006ff027819 */ /* 0x000fe40000011403 */
[----:B------:R-:W-:Y:S02]  /*00d0*/  LOP3.LUT R3, R3, 0xffffffc0, RZ, 0xc0, !PT ;  /* 0xffffffc003037812 */ /* 0x000fe400078ec0ff */
[----:B------:R-:W-:-:S04]  /*00e0*/  LEA.HI R6, R2, R2, RZ, 0x6 ;  /* 0x0000000202067211 */ /* 0x000fc800078f30ff */
[----:B------:R-:W-:-:S05]  /*00f0*/  LOP3.LUT R7, R6, 0xffffffc0, RZ, 0xc0, !PT ;  /* 0xffffffc006077812 */ /* 0x000fca00078ec0ff */
[----:B------:R-:W-:-:S04]  /*0100*/  IMAD.IADD R7, R2, 0x1, -R7 ;  /* 0x0000000102077824 */ /* 0x000fc800078e0a07 */
[----:B--2---:R-:W-:-:S04]  /*0110*/  IMAD.WIDE R8, R7, 0x8, R4 ;  /* 0x0000000807087825 */ /* 0x004fc800078e0204 */
[----:B------:R-:W-:Y:S02]  /*0120*/  IMAD.IADD R3, R0, 0x1, -R3 ;  /* 0x0000000100037824 */ /* 0x000fe400078e0a03 */
[----:B------:R-:W2:Y:S02]  /*0130*/  LDG.E.EL.64 R8, desc[UR4][R8.64] ;  /* 0x0000000408087981 */ /* 0x000ea4000c2e1b00 */
[----:B------:R-:W-:-:S06]  /*0140*/  IMAD.WIDE R4, R3, 0x8, R4 ;  /* 0x0000000803047825 */ /* 0x000fcc00078e0204 */
[----:B------:R-:W3:Y:S01]  /*0150*/  LDG.E.EL.128 R4, desc[UR4][R4.64] ;  /* 0x0000000404047981 */ /* 0x000ee2000c2e1d00 */
[----:B------:R-:W-:-:S04]  /*0160*/  SHF.R.S32.HI R3, RZ, 0x16, R11 ;  /* 0x00000016ff037819 */ /* 0x000fc8000001140b */
[----:B------:R-:W-:-:S04]  /*0170*/  SGXT R3, R3, 0x1 ;  /* 0x000000010303781a */ /* 0x000fc80000000200 */
[----:B------:R-:W-:-:S04]  /*0180*/  LEA.HI R3, R3, R0, RZ, 0xc ;  /* 0x0000000003037211 */ /* 0x000fc800078f60ff */
[----:B------:R-:W-:Y:S02]  /*0190*/  SHF.R.S32.HI R10, RZ, 0xc, R3 ;  /* 0x0000000cff0a7819 */ /* 0x000fe40000011403 */
[----:B------:R-:W1:Y:S01]  /*01a0*/  LDC.64 R2, c[0x0][0x228] ;  /* 0x00008a00ff027b82 */ /* 0x000e620000000a00 */
[----:B--2---:R-:W-:-:S04]  /*01b0*/  SHF.R.U32.HI R15, RZ, 0x1a, R9 ;  /* 0x0000001aff0f7819 */ /* 0x004fc80000011609 */
[----:B------:R-:W-:-:S04]  /*01c0*/  LOP3.LUT R15, R15, 0x20, RZ, 0xc0, !PT ;  /* 0x000000200f0f7812 */ /* 0x000fc800078ec0ff */
[----:B------:R-:W-:Y:S01]  /*01d0*/  IADD3 R15, P0, R8, R15, RZ ;  /* 0x0000000f080f7210 */ /* 0x000fe20007f1e0ff */
[C---:B------:R-:W-:Y:S01]  /*01e0*/  IMAD.SHL.U32 R8, R10.reuse, 0x400, RZ ;  /* 0x000004000a087824 */ /* 0x040fe200078e00ff */
[----:B---3--:R-:W-:Y:S02]  /*01f0*/  SHF.R.U32.HI R11, RZ, 0x1a, R5 ;  /* 0x0000001aff0b7819 */ /* 0x008fe40000011605 */
[----:B------:R-:W-:Y:S01]  /*0200*/  SHF.R.U32.HI R12, RZ, 0x1a, R7 ;  /* 0x0000001aff0c7819 */ /* 0x000fe20000011607 */
[----:B------:R-:W-:Y:S01]  /*0210*/  IMAD.X R14, RZ, RZ, R9, P0 ;  /* 0x000000ffff0e7224 */ /* 0x000fe200000e0609 */
[----:B------:R-:W-:Y:S02]  /*0220*/  SHF.R.S32.HI R9, RZ, 0x1f, R8 ;  /* 0x0000001fff097819 */ /* 0x000fe40000011408 */
[----:B------:R-:W-:Y:S02]  /*0230*/  LEA R13, P0, R15, R8, 0x5 ;  /* 0x000000080f0d7211 */ /* 0x000fe400078028ff */
[----:B------:R-:W-:-:S02]  /*0240*/  LEA.HI R8, R10, R10, RZ, 0x7 ;  /* 0x0000000a0a087211 */ /* 0x000fc400078f38ff */
[----:B------:R-:W-:Y:S02]  /*0250*/  LOP3.LUT R11, R11, 0x20, RZ, 0xc0, !PT ;  /* 0x000000200b0b7812 */ /* 0x000fe400078ec0ff */
[----:B------:R-:W-:Y:S02]  /*0260*/  LOP3.LUT R12, R12, 0x20, RZ, 0xc0, !PT ;  /* 0x000000200c0c7812 */ /* 0x000fe400078ec0ff */
[----:B------:R-:W-:Y:S02]  /*0270*/  LEA.HI.X R15, R15, R9, R14, 0x5, P0 ;  /* 0x000000090f0f7211 */ /* 0x000fe400000f2c0e */
[----:B------:R-:W-:Y:S02]  /*0280*/  LOP3.LUT R9, R8, 0xffffff80, RZ, 0xc0, !PT ;  /* 0xffffff8008097812 */ /* 0x000fe400078ec0ff */
[-C--:B------:R-:W-:Y:S02]  /*0290*/  IADD3 R11, P0, P1, R11, R13.reuse, R4 ;  /* 0x0000000d0b0b7210 */ /* 0x080fe4000791e004 */
[----:B------:R-:W-:Y:S01]  /*02a0*/  IADD3 R4, P2, P3, R12, R13, R6 ;  /* 0x0000000d0c047210 */ /* 0x000fe20007b5e006 */
[----:B------:R-:W-:Y:S01]  /*02b0*/  IMAD.IADD R9, R10, 0x1, -R9 ;  /* 0x000000010a097824 */ /* 0x000fe200078e0a09 */
[-C--:B------:R-:W-:Y:S01]  /*02c0*/  IADD3.X R10, RZ, R15.reuse, R5, P0, P1 ;  /* 0x0000000fff0a7210 */ /* 0x080fe200007e2405 */
[C---:B------:R-:W-:Y:S01]  /*02d0*/  IMAD.SHL.U32 R6, R11.reuse, 0x4, RZ ;  /* 0x000000040b067824 */ /* 0x040fe200078e00ff */
[----:B------:R-:W-:Y:S01]  /*02e0*/  IADD3.X R7, RZ, R15, R7, P2, P3 ;  /* 0x0000000fff077210 */ /* 0x000fe200017e6407 */
[----:B------:R-:W-:Y:S01]  /*02f0*/  IMAD.SHL.U32 R8, R4, 0x4, RZ ;  /* 0x0000000404087824 */ /* 0x000fe200078e00ff */
[----:B------:R-:W-:Y:S01]  /*0300*/  SHF.L.U64.HI R5, R11, 0x2, R10 ;  /* 0x000000020b057819 */ /* 0x000fe2000001020a */
[----:B-1----:R-:W-:Y:S01]  /*0310*/  IMAD.WIDE R2, R9, 0x4, R2 ;  /* 0x0000000409027825 */ /* 0x002fe200078e0202 */
[----:B------:R-:W-:-:S02]  /*0320*/  IADD3 R10, P0, R6, UR8, RZ ;  /* 0x00000008060a7c10 */ /* 0x000fc4000ff1e0ff */
[----:B------:R-:W-:Y:S02]  /*0330*/  SHF.L.U64.HI R4, R4, 0x2, R7 ;  /* 0x0000000204047819 */ /* 0x000fe40000010207 */
[----:B------:R-:W-:Y:S01]  /*0340*/  IADD3 R12, P1, R8, UR8, RZ ;  /* 0x00000008080c7c10 */ /* 0x000fe2000ff3e0ff */
[----:B------:R-:W2:Y:S01]  /*0350*/  LDG.E.EL R2, desc[UR4][R2.64] ;  /* 0x0000000402027981 */ /* 0x000ea2000c2e1900 */
[----:B------:R-:W-:Y:S02]  /*0360*/  IADD3.X R11, R5, UR9, RZ, P0, !PT ;  /* 0x00000009050b7c10 */ /* 0x000fe400087fe4ff */
[----:B------:R-:W-:Y:S02]  /*0370*/  IADD3.X R13, R4, UR9, RZ, P1, !PT ;  /* 0x00000009040d7c10 */ /* 0x000fe40008ffe4ff */
[----:B------:R-:W-:Y:S02]  /*0380*/  IADD3 R6, P0, R6, UR6, RZ ;  /* 0x0000000606067c10 */ /* 0x000fe4000ff1e0ff */
[----:B------:R-:W-:Y:S01]  /*0390*/  IADD3 R8, P1, R8, UR6, RZ ;  /* 0x0000000608087c10 */ /* 0x000fe2000ff3e0ff */
[----:B------:R-:W2:Y:S01]  /*03a0*/  LDG.E.EL R11, desc[UR4][R10.64] ;  /* 0x000000040a0b7981 */ /* 0x000ea2000c2e1900 */
[----:B------:R-:W-:-:S02]  /*03b0*/  IADD3.X R7, R5, UR7, RZ, P0, !PT ;  /* 0x0000000705077c10 */ /* 0x000fc400087fe4ff */
[----:B------:R-:W-:Y:S01]  /*03c0*/  IADD3.X R9, R4, UR7, RZ, P1, !PT ;  /* 0x0000000704097c10 */ /* 0x000fe20008ffe4ff */
[----:B------:R-:W3:Y:S01]  /*03d0*/  LDG.E.EL R13, desc[UR4][R12.64] ;  /* 0x000000040c0d7981 */ /* 0x000ee2000c2e1900 */
[----:B------:R-:W1:Y:S03]  /*03e0*/  LDC.64 R4, c[0x0][0x230] ;  /* 0x00008c00ff047b82 */ /* 0x000e660000000a00 */
[----:B------:R-:W4:Y:S04]  /*03f0*/  LDG.E.EL R6, desc[UR4][R6.64] ;  /* 0x0000000406067981 */ /* 0x000f28000c2e1900 */
[----:B------:R-:W5:Y:S01]  /*0400*/  LDG.E.EL R8, desc[UR4][R8.64] ;  /* 0x0000000408087981 */ /* 0x000f62000c2e1900 */
[----:B-1----:R-:W-:-:S04]  /*0410*/  IMAD.WIDE R4, R0, 0x4, R4 ;  /* 0x0000000400047825 */ /* 0x002fc800078e0204 */
[C---:B--2---:R-:W-:Y:S01]  /*0420*/  FADD R15, R2.reuse, R11 ;  /* 0x0000000b020f7221 */ /* 0x044fe20000000000 */
[----:B---3--:R-:W-:-:S03]  /*0430*/  FADD R17, R2, R13 ;  /* 0x0000000d02117221 */ /* 0x008fc60000000000 */
[----:B----4-:R-:W-:Y:S01]  /*0440*/  FADD R16, R6, R15 ;  /* 0x0000000f06107221 */ /* 0x010fe20000000000 */
[----:B-----5:R-:W-:-:S05]  /*0450*/  FADD R17, R8, R17 ;  /* 0x0000001108117221 */ /* 0x020fca0000000000 */
[----:B------:R-:W-:Y:S01]  /*0460*/  STG.E.64 desc[UR4][R4.64], R16 ;  /* 0x0000001004007986 */ /* 0x000fe2000c101b04 */
[----:B------:R-:W-:Y:S05]  /*0470*/  EXIT ;  /* 0x000000000000794d */ /* 0x000fea0003800000 */
.L_x_0:
[----:B------:R-:W-:-:S00]  /*0480*/  BRA `(.L_x_0) ;  /* 0xfffffffc00fc7947 */ /* 0x000fc0000383ffff */
[----:B------:R-:W-:-:S00]  /*0490*/  NOP ;  /* 0x0000000000007918 */ /* 0x000fc00000000000 */
        /* <DEDUP_REMOVED lines=14> */
.L_x_1:


//--------------------- .nv.constant0.triton_poi_fused__unsafe_index_add_convolution_61 --------------------------
	.section	.nv.constant0.triton_poi_fused__unsafe_index_add_convolution_61,"a",@progbits
	.sectionflags	@""
	.align	4
.nv.constant0.triton_poi_fused__unsafe_index_add_convolution_61:
	.zero		572
